	.headerflags	@"EF_CUDA_TEXMODE_UNIFIED EF_CUDA_64BIT_ADDRESS EF_CUDA_ACCELERATORS EF_CUDA_SM90 EF_CUDA_VIRTUAL_SM(EF_CUDA_SM90)"
	.elftype	@"ET_EXEC"


//--------------------- .nv.info                  --------------------------
	.section	.nv.info,"",@"SHT_CUDA_INFO"
	.align	4


	//----- nvinfo : EIATTR_REGCOUNT
	.align		4
        /*0000*/ 	.byte	0x04, 0x2f
        /*0002*/ 	.short	(.L_3 - .L_2)
	.align		4
.L_2:
        /*0004*/ 	.word	index@(triton_poi_fused_cat_69)
        /*0008*/ 	.word	0x00000016


	//----- nvinfo : EIATTR_MIN_STACK_SIZE
	.align		4
.L_3:
        /*000c*/ 	.byte	0x04, 0x12
        /*000e*/ 	.short	(.L_5 - .L_4)
	.align		4
.L_4:
        /*0010*/ 	.word	index@(triton_poi_fused_cat_69)
        /*0014*/ 	.word	0x00000000


	//----- nvinfo : EIATTR_FRAME_SIZE
	.align		4
.L_5:
        /*0018*/ 	.byte	0x04, 0x11
        /*001a*/ 	.short	(.L_7 - .L_6)
	.align		4
.L_6:
        /*001c*/ 	.word	index@(triton_poi_fused_cat_69)
        /*0020*/ 	.word	0x00000000


	//----- nvinfo : EIATTR_MIN_STACK_SIZE
	.align		4
.L_7:
        /*0024*/ 	.byte	0x04, 0x12
        /*0026*/ 	.short	(.L_9 - .L_8)
	.align		4
.L_8:
        /*0028*/ 	.word	index@(triton_poi_fused_cat_69)
        /*002c*/ 	.word	0x00000000
.L_9:


//--------------------- .nv.info.triton_poi_fused_cat_69 --------------------------
	.section	.nv.info.triton_poi_fused_cat_69,"",@"SHT_CUDA_INFO"
	.sectionflags	@""
	.align	4


	//----- nvinfo : EIATTR_CUDA_API_VERSION
	.align		4
        /*0000*/ 	.byte	0x04, 0x37
        /*0002*/ 	.short	(.L_11 - .L_10)
.L_10:
        /*0004*/ 	.word	0x0000007c


	//----- nvinfo : EIATTR_KPARAM_INFO
	.align		4
.L_11:
        /*0008*/ 	.byte	0x04, 0x17
        /*000a*/ 	.short	(.L_13 - .L_12)
.L_12:
        /*000c*/ 	.word	0x00000000
        /*0010*/ 	.short	0x0007
        /*0012*/ 	.short	0x0038
        /*0014*/ 	.byte	0x00, 0xf0, 0x11, 0x00


	//----- nvinfo : EIATTR_KPARAM_INFO
	.align		4
.L_13:
        /*0018*/ 	.byte	0x04, 0x17
        /*001a*/ 	.short	(.L_15 - .L_14)
.L_14:
        /*001c*/ 	.word	0x00000000
        /*0020*/ 	.short	0x0006
        /*0022*/ 	.short	0x0030
        /*0024*/ 	.byte	0x00, 0xf4, 0x21, 0x00


	//----- nvinfo : EIATTR_KPARAM_INFO
	.align		4
.L_15:
        /*0028*/ 	.byte	0x04, 0x17
        /*002a*/ 	.short	(.L_17 - .L_16)
.L_16:
        /*002c*/ 	.word	0x00000000
        /*0030*/ 	.short	0x0005
        /*0032*/ 	.short	0x0028
        /*0034*/ 	.byte	0x00, 0xf4, 0x21, 0x00


	//----- nvinfo : EIATTR_KPARAM_INFO
	.align		4
.L_17:
        /*0038*/ 	.byte	0x04, 0x17
        /*003a*/ 	.short	(.L_19 - .L_18)
.L_18:
        /*003c*/ 	.word	0x00000000
        /*0040*/ 	.short	0x0004
        /*0042*/ 	.short	0x0020
        /*0044*/ 	.byte	0x00, 0xf4, 0x21, 0x00


	//----- nvinfo : EIATTR_KPARAM_INFO
	.align		4
.L_19:
        /*0048*/ 	.byte	0x04, 0x17
        /*004a*/ 	.short	(.L_21 - .L_20)
.L_20:
        /*004c*/ 	.word	0x00000000
        /*0050*/ 	.short	0x0003
        /*0052*/ 	.short	0x0018
        /*0054*/ 	.byte	0x00, 0xf4, 0x21, 0x00


	//----- nvinfo : EIATTR_KPARAM_INFO
	.align		4
.L_21:
        /*0058*/ 	.byte	0x04, 0x17
        /*005a*/ 	.short	(.L_23 - .L_22)
.L_22:
        /*005c*/ 	.word	0x00000000
        /*0060*/ 	.short	0x0002
        /*0062*/ 	.short	0x0010
        /*0064*/ 	.byte	0x00, 0xf4, 0x21, 0x00


	//----- nvinfo : EIATTR_KPARAM_INFO
	.align		4
.L_23:
        /*0068*/ 	.byte	0x04, 0x17
        /*006a*/ 	.short	(.L_25 - .L_24)
.L_24:
        /*006c*/ 	.word	0x00000000
        /*0070*/ 	.short	0x0001
        /*0072*/ 	.short	0x0008
        /*0074*/ 	.byte	0x00, 0xf4, 0x21, 0x00


	//----- nvinfo : EIATTR_KPARAM_INFO
	.align		4
.L_25:
        /*0078*/ 	.byte	0x04, 0x17
        /*007a*/ 	.short	(.L_27 - .L_26)
.L_26:
        /*007c*/ 	.word	0x00000000
        /*0080*/ 	.short	0x0000
        /*0082*/ 	.short	0x0000
        /*0084*/ 	.byte	0x00, 0xf4, 0x21, 0x00


	//----- nvinfo : EIATTR_SPARSE_MMA_MASK
	.align		4
.L_27:
        /*0088*/ 	.byte	0x03, 0x50
        /*008a*/ 	.short	0x0000


	//----- nvinfo : EIATTR_MAXREG_COUNT
	.align		4
        /*008c*/ 	.byte	0x03, 0x1b
        /*008e*/ 	.short	0x00ff


	//----- nvinfo : EIATTR_EXIT_INSTR_OFFSETS
	.align		4
        /*0090*/ 	.byte	0x04, 0x1c
        /*0092*/ 	.short	(.L_29 - .L_28)


	//   ....[0]....
.L_28:
        /*0094*/ 	.word	0x000004d0


	//----- nvinfo : EIATTR_REQNTID
	.align		4
.L_29:
        /*0098*/ 	.byte	0x04, 0x10
        /*009a*/ 	.short	(.L_31 - .L_30)
.L_30:
        /*009c*/ 	.word	0x00000080
        /*00a0*/ 	.word	0x00000001
        /*00a4*/ 	.word	0x00000001


	//----- nvinfo : EIATTR_CBANK_PARAM_SIZE
	.align		4
.L_31:
        /*00a8*/ 	.byte	0x03, 0x19
        /*00aa*/ 	.short	0x003c


	//----- nvinfo : EIATTR_PARAM_CBANK
	.align		4
        /*00ac*/ 	.byte	0x04, 0x0a
        /*00ae*/ 	.short	(.L_33 - .L_32)
	.align		4
.L_32:
        /*00b0*/ 	.word	index@(.nv.constant0.triton_poi_fused_cat_69)
        /*00b4*/ 	.short	0x0210
        /*00b6*/ 	.short	0x003c


	//----- nvinfo : EIATTR_SW_WAR
	.align		4
.L_33:
        /*00b8*/ 	.byte	0x04, 0x36
        /*00ba*/ 	.short	(.L_35 - .L_34)
.L_34:
        /*00bc*/ 	.word	0x00000008
.L_35:


//--------------------- .nv.callgraph             --------------------------
	.section	.nv.callgraph,"",@"SHT_CUDA_CALLGRAPH"
	.align	4
	.sectionentsize	8
	.align		4
        /*0000*/ 	.word	0x00000000
	.align		4
        /*0004*/ 	.word	0xffffffff
	.align		4
        /*0008*/ 	.word	0x00000000
	.align		4
        /*000c*/ 	.word	0xfffffffe
	.align		4
        /*0010*/ 	.word	0x00000000
	.align		4
        /*0014*/ 	.word	0xfffffffd
	.align		4
        /*0018*/ 	.word	0x00000000
	.align		4
        /*001c*/ 	.word	0xfffffffc


//--------------------- .nv.constant4             --------------------------
	.section	.nv.constant4,"a",@progbits
	.align	8
	.align		8
.nv.constant4:
        /*0000*/ 	.dword	_$_str
	.align		8
        /*0008*/ 	.dword	_$_str_$_2


//--------------------- .text.triton_poi_fused_cat_69 --------------------------
	.section	.text.triton_poi_fused_cat_69,"ax",@progbits
	.align	128
        .global         triton_poi_fused_cat_69
        .type           triton_poi_fused_cat_69,@function
        .size           triton_poi_fused_cat_69,(.L_x_1 - triton_poi_fused_cat_69)
        .other          triton_poi_fused_cat_69,@"STO_CUDA_ENTRY STV_DEFAULT"
triton_poi_fused_cat_69:
.text.triton_poi_fused_cat_69:
[----:B------:R-:W-:Y:S01]  /*0000*/  LDC R1, c[0x0][0x28] ;  /* 0x00000a00ff017b82 */ /* 0x000fe20000000800 */
[----:B------:R-:W1:Y:S07]  /*0010*/  S2R R0, SR_TID.X ;  /* 0x0000000000007919 */ /* 0x000e6e0000002100 */
[----:B------:R-:W2:Y:S01]  /*0020*/  LDC.64 R16, c[0x0][0x220] ;  /* 0x00008800ff107b82 */ /* 0x000ea20000000a00 */
[----:B------:R-:W-:Y:S01]  /*0030*/  IMAD.MOV.U32 R6, RZ, RZ, RZ ;  /* 0x000000ffff067224 */ /* 0x000fe200078e00ff */
[----:B------:R-:W-:Y:S01]  /*0040*/  ULDC.64 UR4, c[0x0][0x208] ;  /* 0x0000820000047ab9 */ /* 0x000fe20000000a00 */
[----:B------:R-:W3:Y:S05]  /*0050*/  S2R R3, SR_CTAID.X ;  /* 0x0000000000037919 */ /* 0x000eea0000002500 */
[----:B------:R-:W4:Y:S08]  /*0060*/  LDC.64 R14, c[0x0][0x210] ;  /* 0x00008400ff0e7b82 */ /* 0x000f300000000a00 */
[----:B------:R-:W5:Y:S08]  /*0070*/  LDC.64 R10, c[0x0][0x218] ;  /* 0x00008600ff0a7b82 */ /* 0x000f700000000a00 */
[----:B------:R-:W4:Y:S01]  /*0080*/  LDC.64 R4, c[0x0][0x228] ;  /* 0x00008a00ff047b82 */ /* 0x000f220000000a00 */
[----:B------:R-:W-:Y:S01]  /*0090*/  IMAD.MOV.U32 R12, RZ, RZ, RZ ;  /* 0x000000ffff0c7224 */ /* 0x000fe200078e00ff */
[----:B------:R-:W-:Y:S01]  /*00a0*/  ULDC.64 UR6, c[0x0][0x238] ;  /* 0x00008e0000067ab9 */ /* 0x000fe20000000a00 */
[----:B-1----:R-:W-:-:S05]  /*00b0*/  LOP3.LUT R0, R0, 0x7f, RZ, 0xc0, !PT ;  /* 0x0000007f00007812 */ /* 0x002fca00078ec0ff */
[----:B---3--:R-:W-:-:S05]  /*00c0*/  IMAD R0, R3, 0x80, R0 ;  /* 0x0000008003007824 */ /* 0x008fca00078e0200 */
[----:B------:R-:W-:-:S04]  /*00d0*/  SHF.R.S32.HI R3, RZ, 0x1f, R0 ;  /* 0x0000001fff037819 */ /* 0x000fc80000011400 */
[----:B------:R-:W-:-:S04]  /*00e0*/  LEA.HI R8, R3, R0, RZ, 0x2 ;  /* 0x0000000003087211 */ /* 0x000fc800078f10ff */
[--C-:B------:R-:W-:Y:S02]  /*00f0*/  SHF.R.S32.HI R7, RZ, 0x2, R8.reuse ;  /* 0x00000002ff077819 */ /* 0x100fe40000011408 */
[----:B------:R-:W-:-:S04]  /*0100*/  SHF.R.S32.HI R2, RZ, 0x1f, R8 ;  /* 0x0000001fff027819 */ /* 0x000fc80000011408 */
[----:B------:R-:W-:-:S04]  /*0110*/  LEA.HI R2, R2, R7, RZ, 0x8 ;  /* 0x0000000702027211 */ /* 0x000fc800078f40ff */
[----:B------:R-:W-:-:S05]  /*0120*/  LOP3.LUT R2, R2, 0xffffff00, RZ, 0xc0, !PT ;  /* 0xffffff0002027812 */ /* 0x000fca00078ec0ff */
[----:B------:R-:W-:-:S04]  /*0130*/  IMAD.IADD R7, R7, 0x1, -R2 ;  /* 0x0000000107077824 */ /* 0x000fc800078e0a02 */
[C---:B--2---:R-:W-:Y:S01]  /*0140*/  IMAD.WIDE R16, R7.reuse, 0x4, R16 ;  /* 0x0000000407107825 */ /* 0x044fe200078e0210 */
[----:B------:R-:W-:-:S13]  /*0150*/  ISETP.GE.AND P1, PT, R7, 0x80, PT ;  /* 0x000000800700780c */ /* 0x000fda0003f26270 */
[----:B------:R5:W2:Y:S01]  /*0160*/  @!P1 LDG.E.EL R6, desc[UR4][R16.64] ;  /* 0x0000000410069981 */ /* 0x000aa2000c2e1900 */
[----:B------:R-:W-:Y:S02]  /*0170*/  LEA.HI R9, R3, R0, RZ, 0xa ;  /* 0x0000000003097211 */ /* 0x000fe400078f50ff */
[----:B------:R-:W1:Y:S02]  /*0180*/  LDC.64 R2, c[0x0][0x230] ;  /* 0x00008c00ff027b82 */ /* 0x000e640000000a00 */
[----:B------:R-:W-:Y:S02]  /*0190*/  SHF.R.S32.HI R13, RZ, 0xa, R9 ;  /* 0x0000000aff0d7819 */ /* 0x000fe40000011409 */
[----:B------:R-:W-:-:S03]  /*01a0*/  LOP3.LUT R9, R9, 0xfffffc00, RZ, 0xc0, !PT ;  /* 0xfffffc0009097812 */ /* 0x000fc600078ec0ff */
[----:B------:R-:W-:Y:S01]  /*01b0*/  IMAD.SHL.U32 R13, R13, 0x200, RZ ;  /* 0x000002000d0d7824 */ /* 0x000fe200078e00ff */
[----:B------:R-:W-:Y:S01]  /*01c0*/  LOP3.LUT R19, R8, 0xfffffffc, RZ, 0xc0, !PT ;  /* 0xfffffffc08137812 */ /* 0x000fe200078ec0ff */
[----:B-----5:R-:W-:-:S03]  /*01d0*/  IMAD.WIDE R16, R7, 0x4, R10 ;  /* 0x0000000407107825 */ /* 0x020fc600078e020a */
[----:B------:R-:W-:-:S05]  /*01e0*/  IADD3 R9, R13, R0, -R9 ;  /* 0x000000000d097210 */ /* 0x000fca0007ffe809 */
[----:B----4-:R-:W-:-:S04]  /*01f0*/  IMAD.WIDE R14, R9, 0x4, R14 ;  /* 0x00000004090e7825 */ /* 0x010fc800078e020e */
[----:B------:R-:W-:Y:S01]  /*0200*/  IMAD.MOV.U32 R9, RZ, RZ, RZ ;  /* 0x000000ffff097224 */ /* 0x000fe200078e00ff */
[----:B------:R3:W4:Y:S01]  /*0210*/  @!P1 LDG.E R12, desc[UR4][R14.64] ;  /* 0x000000040e0c9981 */ /* 0x000722000c1e1900 */
[----:B------:R-:W-:Y:S01]  /*0220*/  IMAD.IADD R8, R0, 0x1, -R19 ;  /* 0x0000000100087824 */ /* 0x000fe200078e0a13 */
[----:B------:R-:W-:Y:S01]  /*0230*/  CS2R R10, SRZ ;  /* 0x00000000000a7805 */ /* 0x000fe2000001ff00 */
[C---:B------:R-:W-:Y:S02]  /*0240*/  IMAD.SHL.U32 R18, R7.reuse, 0x4, RZ ;  /* 0x0000000407127824 */ /* 0x040fe400078e00ff */
[----:B------:R-:W5:Y:S01]  /*0250*/  @!P1 LDG.E.EL R9, desc[UR4][R16.64] ;  /* 0x0000000410099981 */ /* 0x000f62000c2e1900 */
[----:B0-----:R-:W-:-:S04]  /*0260*/  IMAD.WIDE R4, R7, 0x4, R4 ;  /* 0x0000000407047825 */ /* 0x001fc800078e0204 */
[C---:B-1----:R-:W-:Y:S01]  /*0270*/  IMAD.WIDE R2, R7.reuse, 0x4, R2 ;  /* 0x0000000407027825 */ /* 0x042fe200078e0202 */
[--C-:B---3--:R-:W-:Y:S01]  /*0280*/  SHF.R.S32.HI R15, RZ, 0x1f, R13.reuse ;  /* 0x0000001fff0f7819 */ /* 0x108fe2000001140d */
[----:B------:R-:W3:Y:S01]  /*0290*/  @!P1 LDG.E.EL R11, desc[UR4][R4.64] ;  /* 0x00000004040b9981 */ /* 0x000ee2000c2e1900 */
[----:B------:R-:W-:Y:S02]  /*02a0*/  IADD3 R13, P2, P3, R18, R8, R13 ;  /* 0x00000008120d7210 */ /* 0x000fe40007b5e00d */
[----:B------:R-:W-:Y:S01]  /*02b0*/  SHF.R.S32.HI R8, RZ, 0x1f, R8 ;  /* 0x0000001fff087819 */ /* 0x000fe20000011408 */
[----:B------:R0:W3:Y:S01]  /*02c0*/  @!P1 LDG.E.EL R10, desc[UR4][R2.64] ;  /* 0x00000004020a9981 */ /* 0x0000e2000c2e1900 */
[----:B------:R-:W-:Y:S02]  /*02d0*/  SHF.R.S32.HI R18, RZ, 0x1f, R18 ;  /* 0x0000001fff127819 */ /* 0x000fe40000011412 */
[----:B------:R-:W-:Y:S02]  /*02e0*/  ISETP.GT.AND P0, PT, R7, 0x7f, PT ;  /* 0x0000007f0700780c */ /* 0x000fe40003f04270 */
[----:B------:R-:W-:-:S02]  /*02f0*/  IADD3.X R8, R18, R8, R15, P2, P3 ;  /* 0x0000000812087210 */ /* 0x000fc400017e640f */
[C---:B------:R-:W-:Y:S01]  /*0300*/  LEA R14, P2, R13.reuse, UR6, 0x2 ;  /* 0x000000060d0e7c11 */ /* 0x040fe2000f8410ff */
[----:B0-----:R-:W0:Y:S03]  /*0310*/  LDC.64 R2, c[0x0][0x240] ;  /* 0x00009000ff027b82 */ /* 0x001e260000000a00 */
[----:B------:R-:W-:Y:S01]  /*0320*/  LEA.HI.X R15, R13, UR7, R8, 0x2, P2 ;  /* 0x000000070d0f7c11 */ /* 0x000fe200090f1408 */
[----:B------:R-:W-:-:S06]  /*0330*/  IMAD.MOV.U32 R8, RZ, RZ, RZ ;  /* 0x000000ffff087224 */ /* 0x000fcc00078e00ff */
[----:B------:R-:W3:Y:S01]  /*0340*/  @P0 LDG.E R8, desc[UR4][R14.64+-0x800] ;  /* 0xfff800040e080981 */ /* 0x000ee2000c1e1900 */
[----:B------:R-:W-:Y:S02]  /*0350*/  IMAD.MOV.U32 R7, RZ, RZ, 0x3e800000 ;  /* 0x3e800000ff077424 */ /* 0x000fe400078e00ff */
[----:B0-----:R-:W-:Y:S01]  /*0360*/  IMAD.WIDE R2, R0, 0x4, R2 ;  /* 0x0000000400027825 */ /* 0x001fe200078e0202 */
[----:B--2---:R-:W-:-:S05]  /*0370*/  SEL R6, R6, RZ, !P1 ;  /* 0x000000ff06067207 */ /* 0x004fca0004800000 */
[----:B------:R-:W-:-:S04]  /*0380*/  FADD R6, R6, 9.9999997473787516356e-06 ;  /* 0x3727c5ac06067421 */ /* 0x000fc80000000000 */
[----:B------:R-:W0:Y:S02]  /*0390*/  MUFU.SQRT R4, R6 ;  /* 0x0000000600047308 */ /* 0x000e240000002000 */
[C---:B0-----:R-:W-:Y:S02]  /*03a0*/  FSETP.GT.AND P2, PT, R4.reuse, 8.50705917302346158658e+37, PT ;  /* 0x7e8000000400780b */ /* 0x041fe40003f44000 */
[----:B------:R-:W-:Y:S02]  /*03b0*/  FSETP.GEU.AND P3, PT, R4, 1.175494350822287508e-38, PT ;  /* 0x008000000400780b */ /* 0x000fe40003f6e000 */
[----:B------:R-:W-:Y:S02]  /*03c0*/  FSEL R7, R7, 1, P2 ;  /* 0x3f80000007077808 */ /* 0x000fe40001000000 */
[----:B----4-:R-:W-:Y:S02]  /*03d0*/  SEL R5, R12, RZ, !P1 ;  /* 0x000000ff0c057207 */ /* 0x010fe40004800000 */
[----:B-----5:R-:W-:-:S05]  /*03e0*/  SEL R12, R9, RZ, !P1 ;  /* 0x000000ff090c7207 */ /* 0x020fca0004800000 */
[----:B------:R-:W-:Y:S01]  /*03f0*/  @P2 FMUL R4, R4, 0.25 ;  /* 0x3e80000004042820 */ /* 0x000fe20000400000 */
[----:B------:R-:W-:Y:S01]  /*0400*/  FADD R5, R5, -R12 ;  /* 0x8000000c05057221 */ /* 0x000fe20000000000 */
[----:B------:R-:W-:Y:S01]  /*0410*/  @!P3 FMUL R7, R7, 16777216 ;  /* 0x4b8000000707b820 */ /* 0x000fe20000400000 */
[----:B---3--:R-:W-:Y:S01]  /*0420*/  SEL R11, R11, RZ, !P1 ;  /* 0x000000ff0b0b7207 */ /* 0x008fe20004800000 */
[----:B------:R-:W-:Y:S01]  /*0430*/  @!P3 FMUL R4, R4, 16777216 ;  /* 0x4b8000000404b820 */ /* 0x000fe20000400000 */
[----:B------:R-:W-:-:S05]  /*0440*/  SEL R10, R10, RZ, !P1 ;  /* 0x000000ff0a0a7207 */ /* 0x000fca0004800000 */
[----:B------:R-:W0:Y:S02]  /*0450*/  MUFU.RCP R4, R4 ;  /* 0x0000000400047308 */ /* 0x000e240000001000 */
[----:B0-----:R-:W-:-:S04]  /*0460*/  FMUL R6, R4, R7 ;  /* 0x0000000704067220 */ /* 0x001fc80000400000 */
[----:B------:R-:W-:-:S04]  /*0470*/  FMUL R5, R5, R6 ;  /* 0x0000000605057220 */ /* 0x000fc80000400000 */
[----:B------:R-:W-:-:S05]  /*0480*/  FFMA R10, R5, R11, R10 ;  /* 0x0000000b050a7223 */ /* 0x000fca000000000a */
[----:B------:R-:W-:-:S04]  /*0490*/  FSETP.GEU.AND P2, PT, R10, RZ, PT ;  /* 0x000000ff0a00720b */ /* 0x000fc80003f4e000 */
[----:B------:R-:W-:Y:S02]  /*04a0*/  FSEL R5, R10, RZ, P2 ;  /* 0x000000ff0a057208 */ /* 0x000fe40001000000 */
[----:B------:R-:W-:-:S05]  /*04b0*/  @P1 SEL R5, R8, RZ, P0 ;  /* 0x000000ff08051207 */ /* 0x000fca0000000000 */
[----:B------:R-:W-:Y:S01]  /*04c0*/  STG.E desc[UR4][R2.64], R5 ;  /* 0x0000000502007986 */ /* 0x000fe2000c101904 */
[----:B------:R-:W-:Y:S05]  /*04d0*/  EXIT ;  /* 0x000000000000794d */ /* 0x000fea0003800000 */
.L_x_0:
[----:B------:R-:W-:-:S00]  /*04e0*/  BRA `(.L_x_0) ;  /* 0xfffffffc00fc7947 */ /* 0x000fc0000383ffff */
[----:B------:R-:W-:-:S00]  /*04f0*/  NOP ;  /* 0x0000000000007918 */ /* 0x000fc00000000000 */
        /* <DEDUP_REMOVED lines=8> */
.L_x_1:


//--------------------- .nv.global.init           --------------------------
	.section	.nv.global.init,"aw",@progbits
.nv.global.init:
	.type		_$_str,@object
	.size		_$_str,(_$_str_$_2 - _$_str)
_$_str:
        /*0000*/ 	.byte	0x5f, 0x5f, 0x43, 0x55, 0x44, 0x41, 0x5f, 0x46, 0x54, 0x5a, 0x00
	.type		_$_str_$_2,@object
	.size		_$_str_$_2,(.L_1 - _$_str_$_2)
_$_str_$_2:
        /*000b*/ 	.byte	0x5f, 0x5f, 0x43, 0x55, 0x44, 0x41, 0x5f, 0x50, 0x52, 0x45, 0x43, 0x5f, 0x53, 0x51, 0x52, 0x54
        /*001b*/ 	.byte	0x00
.L_1:


//--------------------- .nv.constant0.triton_poi_fused_cat_69 --------------------------
	.section	.nv.constant0.triton_poi_fused_cat_69,"a",@progbits
	.sectionflags	@""
	.align	4
.nv.constant0.triton_poi_fused_cat_69:
	.zero		588
